//
// Generated by NVIDIA NVVM Compiler
//
// Compiler Build ID: CL-36424714
// Cuda compilation tools, release 13.0, V13.0.88
// Based on NVVM 20.0.0
//

.version 9.0
.target sm_100
.address_size 64

	// .globl	_Z8tileMultPiS_S_i
// _ZZ8tileMultPiS_S_iE7sharedM has been demoted
// _ZZ8tileMultPiS_S_iE7sharedN has been demoted

.visible .entry _Z8tileMultPiS_S_i(
	.param .u64 .ptr .align 1 _Z8tileMultPiS_S_i_param_0,
	.param .u64 .ptr .align 1 _Z8tileMultPiS_S_i_param_1,
	.param .u64 .ptr .align 1 _Z8tileMultPiS_S_i_param_2,
	.param .u32 _Z8tileMultPiS_S_i_param_3
)
{
	.reg .pred 	%p<5>;
	.reg .b32 	%r<72>;
	.reg .b64 	%rd<19>;
	// demoted variable
	.shared .align 4 .b8 _ZZ8tileMultPiS_S_iE7sharedM[16];
	// demoted variable
	.shared .align 4 .b8 _ZZ8tileMultPiS_S_iE7sharedN[16];
	ld.param.u64 	%rd4, [_Z8tileMultPiS_S_i_param_0];
	ld.param.u64 	%rd5, [_Z8tileMultPiS_S_i_param_1];
	ld.param.u64 	%rd3, [_Z8tileMultPiS_S_i_param_2];
	cvta.to.global.u64 	%rd1, %rd5;
	cvta.to.global.u64 	%rd6, %rd4;
	mov.u32 	%r1, %tid.x;
	mov.u32 	%r19, %ctaid.x;
	shl.b32 	%r20, %r19, 1;
	add.s32 	%r21, %r20, %r1;
	mov.u32 	%r22, %tid.y;
	mov.u32 	%r23, %ctaid.y;
	shl.b32 	%r24, %r23, 1;
	add.s32 	%r25, %r24, %r22;
	shl.b32 	%r27, %r25, 3;
	add.s32 	%r2, %r27, %r21;
	setp.lt.s32 	%p2, %r21, 8;
	setp.lt.u32 	%p3, %r25, 8;
	and.pred  	%p1, %p2, %p3;
	shl.b32 	%r28, %r22, 3;
	mov.u32 	%r29, _ZZ8tileMultPiS_S_iE7sharedM;
	add.s32 	%r3, %r29, %r28;
	shl.b32 	%r30, %r1, 2;
	add.s32 	%r4, %r3, %r30;
	mov.u32 	%r31, _ZZ8tileMultPiS_S_iE7sharedN;
	add.s32 	%r32, %r31, %r28;
	add.s32 	%r5, %r32, %r30;
	add.s32 	%r33, %r1, %r27;
	add.s32 	%r6, %r21, %r28;
	mul.wide.u32 	%rd7, %r33, 4;
	add.s64 	%rd2, %rd6, %rd7;
	not.pred 	%p4, %p1;
	@%p4 bra 	$L__BB0_2;
	ld.global.u32 	%r35, [%rd2];
	st.shared.u32 	[%r4], %r35;
	mul.wide.u32 	%rd8, %r6, 4;
	add.s64 	%rd9, %rd1, %rd8;
	ld.global.u32 	%r68, [%rd9];
	bra.uni 	$L__BB0_3;
$L__BB0_2:
	mov.b32 	%r68, 0;
	st.shared.u32 	[%r4], %r68;
$L__BB0_3:
	add.s32 	%r9, %r31, %r30;
	st.shared.u32 	[%r5], %r68;
	bar.sync 	0;
	ld.shared.u32 	%r38, [%r3];
	ld.shared.u32 	%r39, [%r9];
	mul.lo.s32 	%r40, %r39, %r38;
	bar.sync 	0;
	ld.shared.u32 	%r41, [%r3+4];
	ld.shared.u32 	%r42, [%r9+8];
	mad.lo.s32 	%r10, %r42, %r41, %r40;
	bar.sync 	0;
	@%p1 bra 	$L__BB0_5;
	mov.b32 	%r69, 0;
	st.shared.u32 	[%r4], %r69;
	bra.uni 	$L__BB0_6;
$L__BB0_5:
	ld.global.u32 	%r44, [%rd2+8];
	st.shared.u32 	[%r4], %r44;
	add.s32 	%r45, %r6, 16;
	mul.wide.u32 	%rd10, %r45, 4;
	add.s64 	%rd11, %rd1, %rd10;
	ld.global.u32 	%r69, [%rd11];
$L__BB0_6:
	st.shared.u32 	[%r5], %r69;
	bar.sync 	0;
	ld.shared.u32 	%r46, [%r3];
	ld.shared.u32 	%r47, [%r9];
	mad.lo.s32 	%r48, %r47, %r46, %r10;
	bar.sync 	0;
	ld.shared.u32 	%r49, [%r3+4];
	ld.shared.u32 	%r50, [%r9+8];
	mad.lo.s32 	%r13, %r50, %r49, %r48;
	bar.sync 	0;
	@%p1 bra 	$L__BB0_8;
	mov.b32 	%r70, 0;
	st.shared.u32 	[%r4], %r70;
	bra.uni 	$L__BB0_9;
$L__BB0_8:
	ld.global.u32 	%r52, [%rd2+16];
	st.shared.u32 	[%r4], %r52;
	add.s32 	%r53, %r6, 32;
	mul.wide.u32 	%rd12, %r53, 4;
	add.s64 	%rd13, %rd1, %rd12;
	ld.global.u32 	%r70, [%rd13];
$L__BB0_9:
	st.shared.u32 	[%r5], %r70;
	bar.sync 	0;
	ld.shared.u32 	%r54, [%r3];
	ld.shared.u32 	%r55, [%r9];
	mad.lo.s32 	%r56, %r55, %r54, %r13;
	bar.sync 	0;
	ld.shared.u32 	%r57, [%r3+4];
	ld.shared.u32 	%r58, [%r9+8];
	mad.lo.s32 	%r16, %r58, %r57, %r56;
	bar.sync 	0;
	@%p1 bra 	$L__BB0_11;
	mov.b32 	%r71, 0;
	st.shared.u32 	[%r4], %r71;
	bra.uni 	$L__BB0_12;
$L__BB0_11:
	ld.global.u32 	%r60, [%rd2+24];
	st.shared.u32 	[%r4], %r60;
	add.s32 	%r61, %r6, 48;
	mul.wide.u32 	%rd14, %r61, 4;
	add.s64 	%rd15, %rd1, %rd14;
	ld.global.u32 	%r71, [%rd15];
$L__BB0_12:
	st.shared.u32 	[%r5], %r71;
	bar.sync 	0;
	ld.shared.u32 	%r62, [%r3];
	ld.shared.u32 	%r63, [%r9];
	mad.lo.s32 	%r64, %r63, %r62, %r16;
	bar.sync 	0;
	ld.shared.u32 	%r65, [%r3+4];
	ld.shared.u32 	%r66, [%r9+8];
	mad.lo.s32 	%r67, %r66, %r65, %r64;
	bar.sync 	0;
	cvta.to.global.u64 	%rd16, %rd3;
	mul.wide.s32 	%rd17, %r2, 4;
	add.s64 	%rd18, %rd16, %rd17;
	st.global.u32 	[%rd18], %r67;
	ret;

}


// ===== COMPILED SASS (sm_100) =====

	.target	sm_100

	.elftype	@"ET_EXEC"


//--------------------- .note.nv.tkinfo           --------------------------
	.section	.note.nv.tkinfo,"",@"SHT_NOTE"
	.sectionflags	@"SHF_NOTE_NV_TKINFO"
	.tkinfo
        /*0018*/ 	.word	0x00000002
        /*0030*/ 	.string	""
        /*0030*/ 	.string	"ptxas"
        /*0030*/ 	.string	"Cuda compilation tools, release 13.0, V13.0.88"
        /*0030*/ 	.string	"Build cuda_13.0.r13.0/compiler.36424714_0"
        /*0030*/ 	.string	"-arch sm_100 -m 64 "



//--------------------- .note.nv.cuinfo           --------------------------
	.section	.note.nv.cuinfo,"",@"SHT_NOTE"
	.sectionflags	@"SHF_NOTE_NV_CUINFO"
        /*0018*/ 	.short	0x0002
        /*001a*/ 	.short	0x0064
        /*001c*/ 	.short	0x0082
	.zero		2


//--------------------- .nv.info                  --------------------------
	.section	.nv.info,"",@"SHT_CUDA_INFO"
	.align	4


	//----- nvinfo : EIATTR_REGCOUNT
	.align		4
        /*0000*/ 	.byte	0x04, 0x2f
        /*0002*/ 	.short	(.L_1 - .L_0)
	.align		4
.L_0:
        /*0004*/ 	.word	index@(_Z8tileMultPiS_S_i)
        /*0008*/ 	.word	0x0000001f


	//----- nvinfo : EIATTR_FRAME_SIZE
	.align		4
.L_1:
        /*000c*/ 	.byte	0x04, 0x11
        /*000e*/ 	.short	(.L_3 - .L_2)
	.align		4
.L_2:
        /*0010*/ 	.word	index@(_Z8tileMultPiS_S_i)
        /*0014*/ 	.word	0x00000000


	//----- nvinfo : EIATTR_MIN_STACK_SIZE
	.align		4
.L_3:
        /*0018*/ 	.byte	0x04, 0x12
        /*001a*/ 	.short	(.L_5 - .L_4)
	.align		4
.L_4:
        /*001c*/ 	.word	index@(_Z8tileMultPiS_S_i)
        /*0020*/ 	.word	0x00000000
.L_5:


//--------------------- .nv.compat                --------------------------
	.section	.nv.compat,"",@"SHT_CUDA_COMPAT_INFO"
	.align	4
        /*0000*/ 	.byte	0x02, 0x09, 0x00, 0x00, 0x02, 0x02, 0x01, 0x00, 0x02, 0x05, 0x05, 0x00, 0x03, 0x07, 0x01, 0x01
        /*0010*/ 	.byte	0x02, 0x03, 0x00, 0x00, 0x02, 0x06, 0x01, 0x00, 0x04, 0x0b, 0x08, 0x00, 0x09, 0x00, 0x00, 0x00
        /*0020*/ 	.byte	0x00, 0x00, 0x00, 0x00


//--------------------- .nv.info._Z8tileMultPiS_S_i --------------------------
	.section	.nv.info._Z8tileMultPiS_S_i,"",@"SHT_CUDA_INFO"
	.sectionflags	@""
	.align	4


	//----- nvinfo : EIATTR_CUDA_API_VERSION
	.align		4
        /*0000*/ 	.byte	0x04, 0x37
        /*0002*/ 	.short	(.L_7 - .L_6)
.L_6:
        /*0004*/ 	.word	0x00000082


	//----- nvinfo : EIATTR_KPARAM_INFO
	.align		4
.L_7:
        /*0008*/ 	.byte	0x04, 0x17
        /*000a*/ 	.short	(.L_9 - .L_8)
.L_8:
        /*000c*/ 	.word	0x00000000
        /*0010*/ 	.short	0x0003
        /*0012*/ 	.short	0x0018
        /*0014*/ 	.byte	0x00, 0xf0, 0x11, 0x00


	//----- nvinfo : EIATTR_KPARAM_INFO
	.align		4
.L_9:
        /*0018*/ 	.byte	0x04, 0x17
        /*001a*/ 	.short	(.L_11 - .L_10)
.L_10:
        /*001c*/ 	.word	0x00000000
        /*0020*/ 	.short	0x0002
        /*0022*/ 	.short	0x0010
        /*0024*/ 	.byte	0x00, 0xf5, 0x21, 0x00


	//----- nvinfo : EIATTR_KPARAM_INFO
	.align		4
.L_11:
        /*0028*/ 	.byte	0x04, 0x17
        /*002a*/ 	.short	(.L_13 - .L_12)
.L_12:
        /*002c*/ 	.word	0x00000000
        /*0030*/ 	.short	0x0001
        /*0032*/ 	.short	0x0008
        /*0034*/ 	.byte	0x00, 0xf5, 0x21, 0x00


	//----- nvinfo : EIATTR_KPARAM_INFO
	.align		4
.L_13:
        /*0038*/ 	.byte	0x04, 0x17
        /*003a*/ 	.short	(.L_15 - .L_14)
.L_14:
        /*003c*/ 	.word	0x00000000
        /*0040*/ 	.short	0x0000
        /*0042*/ 	.short	0x0000
        /*0044*/ 	.byte	0x00, 0xf5, 0x21, 0x00


	//----- nvinfo : EIATTR_SPARSE_MMA_MASK
	.align		4
.L_15:
        /*0048*/ 	.byte	0x03, 0x50
        /*004a*/ 	.short	0x0000


	//----- nvinfo : EIATTR_MAXREG_COUNT
	.align		4
        /*004c*/ 	.byte	0x03, 0x1b
        /*004e*/ 	.short	0x00ff


	//----- nvinfo : EIATTR_NUM_BARRIERS
	.align		4
        /*0050*/ 	.byte	0x02, 0x4c
        /*0052*/ 	.byte	0x01
	.zero		1


	//----- nvinfo : EIATTR_MERCURY_ISA_VERSION
	.align		4
        /*0054*/ 	.byte	0x03, 0x5f
        /*0056*/ 	.short	0x0101


	//----- nvinfo : EIATTR_VRC_CTA_INIT_COUNT
	.align		4
        /*0058*/ 	.byte	0x02, 0x4a
	.zero		1
	.zero		1


	//----- nvinfo : EIATTR_EXIT_INSTR_OFFSETS
	.align		4
        /*005c*/ 	.byte	0x04, 0x1c
        /*005e*/ 	.short	(.L_17 - .L_16)


	//   ....[0]....
.L_16:
        /*0060*/ 	.word	0x00000630


	//----- nvinfo : EIATTR_CBANK_PARAM_SIZE
	.align		4
.L_17:
        /*0064*/ 	.byte	0x03, 0x19
        /*0066*/ 	.short	0x001c


	//----- nvinfo : EIATTR_PARAM_CBANK
	.align		4
        /*0068*/ 	.byte	0x04, 0x0a
        /*006a*/ 	.short	(.L_19 - .L_18)
	.align		4
.L_18:
        /*006c*/ 	.word	index@(.nv.constant0._Z8tileMultPiS_S_i)
        /*0070*/ 	.short	0x0380
        /*0072*/ 	.short	0x001c


	//----- nvinfo : EIATTR_SW_WAR
	.align		4
.L_19:
        /*0074*/ 	.byte	0x04, 0x36
        /*0076*/ 	.short	(.L_21 - .L_20)
.L_20:
        /*0078*/ 	.word	0x00000008
.L_21:


//--------------------- .nv.callgraph             --------------------------
	.section	.nv.callgraph,"",@"SHT_CUDA_CALLGRAPH"
	.align	4
	.sectionentsize	8
	.align		4
        /*0000*/ 	.word	0x00000000
	.align		4
        /*0004*/ 	.word	0xffffffff
	.align		4
        /*0008*/ 	.word	0x00000000
	.align		4
        /*000c*/ 	.word	0xfffffffe
	.align		4
        /*0010*/ 	.word	0x00000000
	.align		4
        /*0014*/ 	.word	0xfffffffd
	.align		4
        /*0018*/ 	.word	0x00000000
	.align		4
        /*001c*/ 	.word	0xfffffffc


//--------------------- .text._Z8tileMultPiS_S_i  --------------------------
	.section	.text._Z8tileMultPiS_S_i,"ax",@progbits
	.align	128
        .global         _Z8tileMultPiS_S_i
        .type           _Z8tileMultPiS_S_i,@function
        .size           _Z8tileMultPiS_S_i,(.L_x_1 - _Z8tileMultPiS_S_i)
        .other          _Z8tileMultPiS_S_i,@"STO_CUDA_ENTRY STV_DEFAULT"
_Z8tileMultPiS_S_i:
.text._Z8tileMultPiS_S_i:
[----:B------:R-:W-:Y:S01]  /*0000*/  LDC R1, c[0x0][0x37c] ;  /* 0x0000df00ff017b82 */ /* 0x000fe20000000800 */
[----:B------:R-:W0:Y:S07]  /*0010*/  S2R R11, SR_TID.Y ;  /* 0x00000000000b7919 */ /* 0x000e2e0000002200 */
[----:B------:R-:W1:Y:S01]  /*0020*/  LDC.64 R2, c[0x0][0x380] ;  /* 0x0000e000ff027b82 */ /* 0x000e620000000a00 */
[----:B------:R-:W2:Y:S01]  /*0030*/  LDCU.64 UR8, c[0x0][0x358] ;  /* 0x00006b00ff0877ac */ /* 0x000ea20008000a00 */
[----:B------:R-:W0:Y:S01]  /*0040*/  S2R R0, SR_CTAID.Y ;  /* 0x0000000000007919 */ /* 0x000e220000002600 */
[----:B------:R-:W3:Y:S01]  /*0050*/  S2R R13, SR_TID.X ;  /* 0x00000000000d7919 */ /* 0x000ee20000002100 */
[----:B------:R-:W4:Y:S01]  /*0060*/  S2R R8, SR_CTAID.X ;  /* 0x0000000000087919 */ /* 0x000f220000002500 */
[----:B0-----:R-:W-:-:S04]  /*0070*/  LEA R9, R0, R11, 0x1 ;  /* 0x0000000b00097211 */ /* 0x001fc800078e08ff */
[C---:B------:R-:W-:Y:S02]  /*0080*/  ISETP.GE.U32.AND P0, PT, R9.reuse, 0x8, PT ;  /* 0x000000080900780c */ /* 0x040fe40003f06070 */
[-C--:B---3--:R-:W-:Y:S02]  /*0090*/  LEA R7, R9, R13.reuse, 0x3 ;  /* 0x0000000d09077211 */ /* 0x088fe400078e18ff */
[----:B----4-:R-:W-:-:S03]  /*00a0*/  LEA R8, R8, R13, 0x1 ;  /* 0x0000000d08087211 */ /* 0x010fc600078e08ff */
[----:B-1----:R-:W-:Y:S01]  /*00b0*/  IMAD.WIDE.U32 R2, R7, 0x4, R2 ;  /* 0x0000000407027825 */ /* 0x002fe200078e0002 */
[----:B------:R-:W-:Y:S02]  /*00c0*/  ISETP.LT.AND P0, PT, R8, 0x8, !P0 ;  /* 0x000000080800780c */ /* 0x000fe40004701270 */
[----:B------:R-:W-:-:S11]  /*00d0*/  LEA R21, R11, R8, 0x3 ;  /* 0x000000080b157211 */ /* 0x000fd600078e18ff */
[----:B------:R-:W0:Y:S01]  /*00e0*/  @P0 LDC.64 R4, c[0x0][0x388] ;  /* 0x0000e200ff040b82 */ /* 0x000e220000000a00 */
[----:B--2---:R-:W2:Y:S07]  /*00f0*/  @P0 LDG.E R0, desc[UR8][R2.64] ;  /* 0x0000000802000981 */ /* 0x004eae000c1e1900 */
[----:B------:R-:W1:Y:S01]  /*0100*/  S2UR UR6, SR_CgaCtaId ;  /* 0x00000000000679c3 */ /* 0x000e620000008800 */
[----:B------:R-:W-:-:S07]  /*0110*/  UMOV UR4, 0x400 ;  /* 0x0000040000047882 */ /* 0x000fce0000000000 */
[----:B------:R-:W3:Y:S01]  /*0120*/  @P0 LDC.64 R6, c[0x0][0x388] ;  /* 0x0000e200ff060b82 */ /* 0x000ee20000000a00 */
[----:B0-----:R-:W-:-:S06]  /*0130*/  @P0 IMAD.WIDE.U32 R4, R21, 0x4, R4 ;  /* 0x0000000415040825 */ /* 0x001fcc00078e0004 */
[----:B------:R-:W4:Y:S01]  /*0140*/  @P0 LDG.E R5, desc[UR8][R4.64] ;  /* 0x0000000804050981 */ /* 0x000f22000c1e1900 */
[----:B------:R-:W-:Y:S02]  /*0150*/  UIADD3 UR5, UPT, UPT, UR4, 0x10, URZ ;  /* 0x0000001004057890 */ /* 0x000fe4000fffe0ff */
[----:B-1----:R-:W-:Y:S02]  /*0160*/  ULEA UR4, UR6, UR4, 0x18 ;  /* 0x0000000406047291 */ /* 0x002fe4000f8ec0ff */
[----:B------:R-:W-:-:S04]  /*0170*/  ULEA UR5, UR6, UR5, 0x18 ;  /* 0x0000000506057291 */ /* 0x000fc8000f8ec0ff */
[C---:B------:R-:W-:Y:S02]  /*0180*/  LEA R14, R11.reuse, UR4, 0x3 ;  /* 0x000000040b0e7c11 */ /* 0x040fe4000f8e18ff */
[----:B------:R-:W-:Y:S02]  /*0190*/  LEA R16, R11, UR5, 0x3 ;  /* 0x000000050b107c11 */ /* 0x000fe4000f8e18ff */
[----:B------:R-:W-:-:S03]  /*01a0*/  LEA R15, R13, R14, 0x2 ;  /* 0x0000000e0d0f7211 */ /* 0x000fc600078e10ff */
[C---:B------:R-:W-:Y:S01]  /*01b0*/  IMAD R16, R13.reuse, 0x4, R16 ;  /* 0x000000040d107824 */ /* 0x040fe200078e0210 */
[----:B------:R-:W-:Y:S02]  /*01c0*/  LEA R10, R13, UR5, 0x2 ;  /* 0x000000050d0a7c11 */ /* 0x000fe4000f8e10ff */
[----:B------:R-:W-:-:S05]  /*01d0*/  @P0 IADD3 R11, PT, PT, R21, 0x10, RZ ;  /* 0x00000010150b0810 */ /* 0x000fca0007ffe0ff */
[----:B---3--:R-:W-:Y:S01]  /*01e0*/  @P0 IMAD.WIDE.U32 R6, R11, 0x4, R6 ;  /* 0x000000040b060825 */ /* 0x008fe200078e0006 */
[----:B------:R-:W-:Y:S01]  /*01f0*/  @!P0 MOV R23, RZ ;  /* 0x000000ff00178202 */ /* 0x000fe20000000f00 */
[----:B--2---:R-:W-:Y:S04]  /*0200*/  @P0 STS [R15], R0 ;  /* 0x000000000f000388 */ /* 0x004fe80000000800 */
[----:B------:R-:W-:Y:S01]  /*0210*/  @!P0 STS [R15], RZ ;  /* 0x000000ff0f008388 */ /* 0x000fe20000000800 */
[----:B------:R-:W-:-:S05]  /*0220*/  @!P0 MOV R5, RZ ;  /* 0x000000ff00058202 */ /* 0x000fca0000000f00 */
[----:B----4-:R0:W-:Y:S01]  /*0230*/  STS [R16], R5 ;  /* 0x0000000510007388 */ /* 0x0101e20000000800 */
[----:B------:R-:W-:Y:S08]  /*0240*/  BAR.SYNC.DEFER_BLOCKING 0x0 ;  /* 0x0000000000007b1d */ /* 0x000ff00000010000 */
[----:B0-----:R-:W0:Y:S01]  /*0250*/  @P0 LDC.64 R4, c[0x0][0x388] ;  /* 0x0000e200ff040b82 */ /* 0x001e220000000a00 */
[----:B------:R-:W-:Y:S04]  /*0260*/  LDS R13, [R14] ;  /* 0x000000000e0d7984 */ /* 0x000fe80000000800 */
[----:B------:R-:W1:Y:S03]  /*0270*/  LDS R12, [R10] ;  /* 0x000000000a0c7984 */ /* 0x000e660000000800 */
[----:B------:R-:W-:Y:S06]  /*0280*/  BAR.SYNC.DEFER_BLOCKING 0x0 ;  /* 0x0000000000007b1d */ /* 0x000fec0000010000 */
[----:B------:R-:W-:Y:S04]  /*0290*/  LDS R11, [R14+0x4] ;  /* 0x000004000e0b7984 */ /* 0x000fe80000000800 */
[----:B------:R-:W2:Y:S01]  /*02a0*/  LDS R0, [R10+0x8] ;  /* 0x000008000a007984 */ /* 0x000ea20000000800 */
[----:B------:R-:W-:Y:S06]  /*02b0*/  BAR.SYNC.DEFER_BLOCKING 0x0 ;  /* 0x0000000000007b1d */ /* 0x000fec0000010000 */
[----:B------:R-:W3:Y:S04]  /*02c0*/  @P0 LDG.E R22, desc[UR8][R2.64+0x8] ;  /* 0x0000080802160981 */ /* 0x000ee8000c1e1900 */
[----:B------:R4:W5:Y:S04]  /*02d0*/  @P0 LDG.E R23, desc[UR8][R6.64] ;  /* 0x0000000806170981 */ /* 0x000968000c1e1900 */
[----:B------:R-:W-:Y:S01]  /*02e0*/  @!P0 STS [R15], RZ ;  /* 0x000000ff0f008388 */ /* 0x000fe20000000800 */
[----:B------:R-:W-:-:S05]  /*02f0*/  @P0 IADD3 R17, PT, PT, R21, 0x20, RZ ;  /* 0x0000002015110810 */ /* 0x000fca0007ffe0ff */
[----:B0-----:R-:W-:Y:S01]  /*0300*/  @P0 IMAD.WIDE.U32 R4, R17, 0x4, R4 ;  /* 0x0000000411040825 */ /* 0x001fe200078e0004 */
[----:B----4-:R-:W0:Y:S03]  /*0310*/  @P0 LDC.64 R6, c[0x0][0x388] ;  /* 0x0000e200ff060b82 */ /* 0x010e260000000a00 */
[----:B------:R-:W-:Y:S01]  /*0320*/  @!P0 IMAD.MOV.U32 R25, RZ, RZ, RZ ;  /* 0x000000ffff198224 */ /* 0x000fe200078e00ff */
[----:B---3--:R-:W-:Y:S04]  /*0330*/  @P0 STS [R15], R22 ;  /* 0x000000160f000388 */ /* 0x008fe80000000800 */
[----:B-----5:R-:W-:Y:S01]  /*0340*/  STS [R16], R23 ;  /* 0x0000001710007388 */ /* 0x020fe20000000800 */
[----:B------:R-:W-:Y:S06]  /*0350*/  BAR.SYNC.DEFER_BLOCKING 0x0 ;  /* 0x0000000000007b1d */ /* 0x000fec0000010000 */
[----:B------:R-:W-:Y:S04]  /*0360*/  LDS R19, [R14] ;  /* 0x000000000e137984 */ /* 0x000fe80000000800 */
[----:B------:R-:W3:Y:S01]  /*0370*/  LDS R20, [R10] ;  /* 0x000000000a147984 */ /* 0x000ee20000000800 */
[----:B------:R-:W-:Y:S06]  /*0380*/  BAR.SYNC.DEFER_BLOCKING 0x0 ;  /* 0x0000000000007b1d */ /* 0x000fec0000010000 */
[----:B------:R-:W-:Y:S04]  /*0390*/  LDS R17, [R14+0x4] ;  /* 0x000004000e117984 */ /* 0x000fe80000000800 */
[----:B------:R-:W4:Y:S01]  /*03a0*/  LDS R18, [R10+0x8] ;  /* 0x000008000a127984 */ /* 0x000f220000000800 */
[----:B------:R-:W-:Y:S06]  /*03b0*/  BAR.SYNC.DEFER_BLOCKING 0x0 ;  /* 0x0000000000007b1d */ /* 0x000fec0000010000 */
[----:B------:R-:W5:Y:S04]  /*03c0*/  @P0 LDG.E R24, desc[UR8][R2.64+0x10] ;  /* 0x0000100802180981 */ /* 0x000f68000c1e1900 */
[----:B------:R-:W2:Y:S04]  /*03d0*/  @P0 LDG.E R25, desc[UR8][R4.64] ;  /* 0x0000000804190981 */ /* 0x000ea8000c1e1900 */
[----:B------:R-:W-:Y:S01]  /*03e0*/  @!P0 STS [R15], RZ ;  /* 0x000000ff0f008388 */ /* 0x000fe20000000800 */
[----:B------:R-:W-:-:S05]  /*03f0*/  @P0 IADD3 R21, PT, PT, R21, 0x30, RZ ;  /* 0x0000003015150810 */ /* 0x000fca0007ffe0ff */
[----:B0-----:R-:W-:Y:S01]  /*0400*/  @P0 IMAD.WIDE.U32 R6, R21, 0x4, R6 ;  /* 0x0000000415060825 */ /* 0x001fe200078e0006 */
[----:B------:R-:W-:Y:S01]  /*0410*/  @!P0 MOV R27, RZ ;  /* 0x000000ff001b8202 */ /* 0x000fe20000000f00 */
[----:B-----5:R-:W-:Y:S04]  /*0420*/  @P0 STS [R15], R24 ;  /* 0x000000180f000388 */ /* 0x020fe80000000800 */
[----:B--2---:R-:W-:Y:S01]  /*0430*/  STS [R16], R25 ;  /* 0x0000001910007388 */ /* 0x004fe20000000800 */
[----:B------:R-:W-:Y:S06]  /*0440*/  BAR.SYNC.DEFER_BLOCKING 0x0 ;  /* 0x0000000000007b1d */ /* 0x000fec0000010000 */
[----:B------:R-:W-:Y:S04]  /*0450*/  LDS R21, [R14] ;  /* 0x000000000e157984 */ /* 0x000fe80000000800 */
[----:B------:R-:W0:Y:S01]  /*0460*/  LDS R22, [R10] ;  /* 0x000000000a167984 */ /* 0x000e220000000800 */
[----:B------:R-:W-:Y:S06]  /*0470*/  BAR.SYNC.DEFER_BLOCKING 0x0 ;  /* 0x0000000000007b1d */ /* 0x000fec0000010000 */
[----:B------:R-:W-:Y:S04]  /*0480*/  LDS R4, [R14+0x4] ;  /* 0x000004000e047984 */ /* 0x000fe80000000800 */
[----:B------:R-:W2:Y:S01]  /*0490*/  LDS R5, [R10+0x8] ;  /* 0x000008000a057984 */ /* 0x000ea20000000800 */
[----:B------:R-:W-:Y:S06]  /*04a0*/  BAR.SYNC.DEFER_BLOCKING 0x0 ;  /* 0x0000000000007b1d */ /* 0x000fec0000010000 */
[----:B------:R5:W2:Y:S04]  /*04b0*/  @P0 LDG.E R26, desc[UR8][R2.64+0x18] ;  /* 0x00001808021a0981 */ /* 0x000aa8000c1e1900 */
[----:B------:R-:W2:Y:S04]  /*04c0*/  @P0 LDG.E R27, desc[UR8][R6.64] ;  /* 0x00000008061b0981 */ /* 0x000ea8000c1e1900 */
[----:B------:R-:W-:Y:S01]  /*04d0*/  @!P0 STS [R15], RZ ;  /* 0x000000ff0f008388 */ /* 0x000fe20000000800 */
[----:B-1----:R-:W-:Y:S01]  /*04e0*/  IMAD R12, R13, R12, RZ ;  /* 0x0000000c0d0c7224 */ /* 0x002fe200078e02ff */
[----:B-----5:R-:W1:Y:S03]  /*04f0*/  LDC.64 R2, c[0x0][0x390] ;  /* 0x0000e400ff027b82 */ /* 0x020e660000000a00 */
[----:B------:R-:W-:-:S04]  /*0500*/  IMAD R0, R11, R0, R12 ;  /* 0x000000000b007224 */ /* 0x000fc800078e020c */
[----:B---3--:R-:W-:-:S04]  /*0510*/  IMAD R0, R19, R20, R0 ;  /* 0x0000001413007224 */ /* 0x008fc800078e0200 */
[----:B----4-:R-:W-:-:S04]  /*0520*/  IMAD R0, R17, R18, R0 ;  /* 0x0000001211007224 */ /* 0x010fc800078e0200 */
[----:B0-----:R-:W-:Y:S01]  /*0530*/  IMAD R0, R21, R22, R0 ;  /* 0x0000001615007224 */ /* 0x001fe200078e0200 */
[----:B------:R-:W-:-:S03]  /*0540*/  LEA R9, R9, R8, 0x3 ;  /* 0x0000000809097211 */ /* 0x000fc600078e18ff */
[----:B--2---:R-:W-:Y:S02]  /*0550*/  IMAD R0, R4, R5, R0 ;  /* 0x0000000504007224 */ /* 0x004fe400078e0200 */
[----:B-1----:R-:W-:Y:S01]  /*0560*/  IMAD.WIDE R2, R9, 0x4, R2 ;  /* 0x0000000409027825 */ /* 0x002fe200078e0202 */
[----:B------:R-:W-:Y:S04]  /*0570*/  @P0 STS [R15], R26 ;  /* 0x0000001a0f000388 */ /* 0x000fe80000000800 */
[----:B------:R-:W-:Y:S01]  /*0580*/  STS [R16], R27 ;  /* 0x0000001b10007388 */ /* 0x000fe20000000800 */
[----:B------:R-:W-:Y:S06]  /*0590*/  BAR.SYNC.DEFER_BLOCKING 0x0 ;  /* 0x0000000000007b1d */ /* 0x000fec0000010000 */
[----:B------:R-:W-:Y:S04]  /*05a0*/  LDS R25, [R14] ;  /* 0x000000000e197984 */ /* 0x000fe80000000800 */
[----:B------:R-:W0:Y:S01]  /*05b0*/  LDS R28, [R10] ;  /* 0x000000000a1c7984 */ /* 0x000e220000000800 */
[----:B------:R-:W-:Y:S06]  /*05c0*/  BAR.SYNC.DEFER_BLOCKING 0x0 ;  /* 0x0000000000007b1d */ /* 0x000fec0000010000 */
[----:B------:R-:W-:Y:S04]  /*05d0*/  LDS R23, [R14+0x4] ;  /* 0x000004000e177984 */ /* 0x000fe80000000800 */
[----:B------:R-:W1:Y:S01]  /*05e0*/  LDS R24, [R10+0x8] ;  /* 0x000008000a187984 */ /* 0x000e620000000800 */
[----:B0-----:R-:W-:-:S04]  /*05f0*/  IMAD R0, R25, R28, R0 ;  /* 0x0000001c19007224 */ /* 0x001fc800078e0200 */
[----:B-1----:R-:W-:Y:S01]  /*0600*/  IMAD R23, R23, R24, R0 ;  /* 0x0000001817177224 */ /* 0x002fe200078e0200 */
[----:B------:R-:W-:Y:S06]  /*0610*/  BAR.SYNC.DEFER_BLOCKING 0x0 ;  /* 0x0000000000007b1d */ /* 0x000fec0000010000 */
[----:B------:R-:W-:Y:S01]  /*0620*/  STG.E desc[UR8][R2.64], R23 ;  /* 0x0000001702007986 */ /* 0x000fe2000c101908 */
[----:B------:R-:W-:Y:S05]  /*0630*/  EXIT ;  /* 0x000000000000794d */ /* 0x000fea0003800000 */
.L_x_0:
[----:B------:R-:W-:-:S00]  /*0640*/  BRA `(.L_x_0) ;  /* 0xfffffffc00fc7947 */ /* 0x000fc0000383ffff */
[----:B------:R-:W-:-:S00]  /*0650*/  NOP ;  /* 0x0000000000007918 */ /* 0x000fc00000000000 */
        /* <DEDUP_REMOVED lines=10> */
.L_x_1:


//--------------------- .nv.shared._Z8tileMultPiS_S_i --------------------------
	.section	.nv.shared._Z8tileMultPiS_S_i,"aw",@nobits
	.sectionflags	@""
	.align	4
.nv.shared._Z8tileMultPiS_S_i:
	.zero		1056


//--------------------- .nv.shared.reserved.0     --------------------------
	.section	.nv.shared.reserved.0,"aw",@nobits
	.weak		__nv_reservedSMEM_offset_0_alias
	.size		__nv_reservedSMEM_offset_0_alias, 0, 64
	.other		__nv_reservedSMEM_offset_0_alias,@"STO_CUDA_RESERVED_SHARED STV_DEFAULT"
__nv_reservedSMEM_offset_0_alias:
	.zero		0
	.zero		64


//--------------------- .nv.constant0._Z8tileMultPiS_S_i --------------------------
	.section	.nv.constant0._Z8tileMultPiS_S_i,"a",@progbits
	.sectionflags	@""
	.align	4
.nv.constant0._Z8tileMultPiS_S_i:
	.zero		924


//--------------------- SYMBOLS --------------------------

	.type		.nv.reservedSmem.offset0,@object
	.size		.nv.reservedSmem.offset0,0x4
	.type		.nv.reservedSmem.cap,@object
	.size		.nv.reservedSmem.cap,0x4
